//
// Generated by NVIDIA NVVM Compiler
//
// Compiler Build ID: CL-36424714
// Cuda compilation tools, release 13.0, V13.0.88
// Based on NVVM 20.0.0
//

.version 9.0
.target sm_100
.address_size 64

	// .globl	addDoubleMatrices

.visible .entry addDoubleMatrices(
	.param .u64 .ptr .align 1 addDoubleMatrices_param_0,
	.param .u64 .ptr .align 1 addDoubleMatrices_param_1,
	.param .u64 .ptr .align 1 addDoubleMatrices_param_2,
	.param .u32 addDoubleMatrices_param_3,
	.param .u32 addDoubleMatrices_param_4
)
{
	.reg .pred 	%p<4>;
	.reg .b32 	%r<11>;
	.reg .b64 	%rd<21>;
	.reg .b64 	%fd<4>;

	ld.param.u64 	%rd1, [addDoubleMatrices_param_0];
	ld.param.u64 	%rd2, [addDoubleMatrices_param_1];
	ld.param.u64 	%rd3, [addDoubleMatrices_param_2];
	ld.param.u32 	%r3, [addDoubleMatrices_param_3];
	ld.param.u32 	%r4, [addDoubleMatrices_param_4];
	mov.u32 	%r5, %ctaid.y;
	mov.u32 	%r6, %ntid.y;
	mov.u32 	%r7, %tid.y;
	mad.lo.s32 	%r1, %r5, %r6, %r7;
	mov.u32 	%r8, %ctaid.x;
	mov.u32 	%r9, %ntid.x;
	mov.u32 	%r10, %tid.x;
	mad.lo.s32 	%r2, %r8, %r9, %r10;
	setp.ge.s32 	%p1, %r1, %r3;
	setp.ge.s32 	%p2, %r2, %r4;
	or.pred  	%p3, %p1, %p2;
	@%p3 bra 	$L__BB0_2;
	cvta.to.global.u64 	%rd4, %rd1;
	cvta.to.global.u64 	%rd5, %rd2;
	cvta.to.global.u64 	%rd6, %rd3;
	mul.wide.u32 	%rd7, %r1, 8;
	add.s64 	%rd8, %rd4, %rd7;
	ld.global.u64 	%rd9, [%rd8];
	cvta.to.global.u64 	%rd10, %rd9;
	mul.wide.s32 	%rd11, %r2, 8;
	add.s64 	%rd12, %rd10, %rd11;
	ld.global.f64 	%fd1, [%rd12];
	add.s64 	%rd13, %rd5, %rd7;
	ld.global.u64 	%rd14, [%rd13];
	cvta.to.global.u64 	%rd15, %rd14;
	add.s64 	%rd16, %rd15, %rd11;
	ld.global.f64 	%fd2, [%rd16];
	add.f64 	%fd3, %fd1, %fd2;
	add.s64 	%rd17, %rd6, %rd7;
	ld.global.u64 	%rd18, [%rd17];
	cvta.to.global.u64 	%rd19, %rd18;
	add.s64 	%rd20, %rd19, %rd11;
	st.global.f64 	[%rd20], %fd3;
$L__BB0_2:
	ret;

}


// ===== COMPILED SASS (sm_100) =====

	.target	sm_100

	.elftype	@"ET_EXEC"


//--------------------- .note.nv.tkinfo           --------------------------
	.section	.note.nv.tkinfo,"",@"SHT_NOTE"
	.sectionflags	@"SHF_NOTE_NV_TKINFO"
	.tkinfo
        /*0018*/ 	.word	0x00000002
        /*0030*/ 	.string	""
        /*0030*/ 	.string	"ptxas"
        /*0030*/ 	.string	"Cuda compilation tools, release 13.0, V13.0.88"
        /*0030*/ 	.string	"Build cuda_13.0.r13.0/compiler.36424714_0"
        /*0030*/ 	.string	"-arch sm_100 -m 64 "



//--------------------- .note.nv.cuinfo           --------------------------
	.section	.note.nv.cuinfo,"",@"SHT_NOTE"
	.sectionflags	@"SHF_NOTE_NV_CUINFO"
        /*0018*/ 	.short	0x0002
        /*001a*/ 	.short	0x0064
        /*001c*/ 	.short	0x0082
	.zero		2


//--------------------- .nv.info                  --------------------------
	.section	.nv.info,"",@"SHT_CUDA_INFO"
	.align	4


	//----- nvinfo : EIATTR_REGCOUNT
	.align		4
        /*0000*/ 	.byte	0x04, 0x2f
        /*0002*/ 	.short	(.L_1 - .L_0)
	.align		4
.L_0:
        /*0004*/ 	.word	index@(addDoubleMatrices)
        /*0008*/ 	.word	0x00000012


	//----- nvinfo : EIATTR_FRAME_SIZE
	.align		4
.L_1:
        /*000c*/ 	.byte	0x04, 0x11
        /*000e*/ 	.short	(.L_3 - .L_2)
	.align		4
.L_2:
        /*0010*/ 	.word	index@(addDoubleMatrices)
        /*0014*/ 	.word	0x00000000


	//----- nvinfo : EIATTR_MIN_STACK_SIZE
	.align		4
.L_3:
        /*0018*/ 	.byte	0x04, 0x12
        /*001a*/ 	.short	(.L_5 - .L_4)
	.align		4
.L_4:
        /*001c*/ 	.word	index@(addDoubleMatrices)
        /*0020*/ 	.word	0x00000000
.L_5:


//--------------------- .nv.compat                --------------------------
	.section	.nv.compat,"",@"SHT_CUDA_COMPAT_INFO"
	.align	4
        /*0000*/ 	.byte	0x02, 0x09, 0x00, 0x00, 0x02, 0x02, 0x01, 0x00, 0x02, 0x05, 0x05, 0x00, 0x03, 0x07, 0x01, 0x01
        /*0010*/ 	.byte	0x02, 0x03, 0x00, 0x00, 0x02, 0x06, 0x01, 0x00, 0x04, 0x0b, 0x08, 0x00, 0x01, 0x00, 0x00, 0x00
        /*0020*/ 	.byte	0x00, 0x00, 0x00, 0x00


//--------------------- .nv.info.addDoubleMatrices --------------------------
	.section	.nv.info.addDoubleMatrices,"",@"SHT_CUDA_INFO"
	.sectionflags	@""
	.align	4


	//----- nvinfo : EIATTR_CUDA_API_VERSION
	.align		4
        /*0000*/ 	.byte	0x04, 0x37
        /*0002*/ 	.short	(.L_7 - .L_6)
.L_6:
        /*0004*/ 	.word	0x00000082


	//----- nvinfo : EIATTR_KPARAM_INFO
	.align		4
.L_7:
        /*0008*/ 	.byte	0x04, 0x17
        /*000a*/ 	.short	(.L_9 - .L_8)
.L_8:
        /*000c*/ 	.word	0x00000000
        /*0010*/ 	.short	0x0004
        /*0012*/ 	.short	0x001c
        /*0014*/ 	.byte	0x00, 0xf0, 0x11, 0x00


	//----- nvinfo : EIATTR_KPARAM_INFO
	.align		4
.L_9:
        /*0018*/ 	.byte	0x04, 0x17
        /*001a*/ 	.short	(.L_11 - .L_10)
.L_10:
        /*001c*/ 	.word	0x00000000
        /*0020*/ 	.short	0x0003
        /*0022*/ 	.short	0x0018
        /*0024*/ 	.byte	0x00, 0xf0, 0x11, 0x00


	//----- nvinfo : EIATTR_KPARAM_INFO
	.align		4
.L_11:
        /*0028*/ 	.byte	0x04, 0x17
        /*002a*/ 	.short	(.L_13 - .L_12)
.L_12:
        /*002c*/ 	.word	0x00000000
        /*0030*/ 	.short	0x0002
        /*0032*/ 	.short	0x0010
        /*0034*/ 	.byte	0x00, 0xf5, 0x21, 0x00


	//----- nvinfo : EIATTR_KPARAM_INFO
	.align		4
.L_13:
        /*0038*/ 	.byte	0x04, 0x17
        /*003a*/ 	.short	(.L_15 - .L_14)
.L_14:
        /*003c*/ 	.word	0x00000000
        /*0040*/ 	.short	0x0001
        /*0042*/ 	.short	0x0008
        /*0044*/ 	.byte	0x00, 0xf5, 0x21, 0x00


	//----- nvinfo : EIATTR_KPARAM_INFO
	.align		4
.L_15:
        /*0048*/ 	.byte	0x04, 0x17
        /*004a*/ 	.short	(.L_17 - .L_16)
.L_16:
        /*004c*/ 	.word	0x00000000
        /*0050*/ 	.short	0x0000
        /*0052*/ 	.short	0x0000
        /*0054*/ 	.byte	0x00, 0xf5, 0x21, 0x00


	//----- nvinfo : EIATTR_SPARSE_MMA_MASK
	.align		4
.L_17:
        /*0058*/ 	.byte	0x03, 0x50
        /*005a*/ 	.short	0x0000


	//----- nvinfo : EIATTR_MAXREG_COUNT
	.align		4
        /*005c*/ 	.byte	0x03, 0x1b
        /*005e*/ 	.short	0x00ff


	//----- nvinfo : EIATTR_MERCURY_ISA_VERSION
	.align		4
        /*0060*/ 	.byte	0x03, 0x5f
        /*0062*/ 	.short	0x0101


	//----- nvinfo : EIATTR_VRC_CTA_INIT_COUNT
	.align		4
        /*0064*/ 	.byte	0x02, 0x4a
	.zero		1
	.zero		1


	//----- nvinfo : EIATTR_EXIT_INSTR_OFFSETS
	.align		4
        /*0068*/ 	.byte	0x04, 0x1c
        /*006a*/ 	.short	(.L_19 - .L_18)


	//   ....[0]....
.L_18:
        /*006c*/ 	.word	0x000000c0


	//   ....[1]....
        /*0070*/ 	.word	0x000001e0


	//----- nvinfo : EIATTR_CBANK_PARAM_SIZE
	.align		4
.L_19:
        /*0074*/ 	.byte	0x03, 0x19
        /*0076*/ 	.short	0x0020


	//----- nvinfo : EIATTR_PARAM_CBANK
	.align		4
        /*0078*/ 	.byte	0x04, 0x0a
        /*007a*/ 	.short	(.L_21 - .L_20)
	.align		4
.L_20:
        /*007c*/ 	.word	index@(.nv.constant0.addDoubleMatrices)
        /*0080*/ 	.short	0x0380
        /*0082*/ 	.short	0x0020


	//----- nvinfo : EIATTR_SW_WAR
	.align		4
.L_21:
        /*0084*/ 	.byte	0x04, 0x36
        /*0086*/ 	.short	(.L_23 - .L_22)
.L_22:
        /*0088*/ 	.word	0x00000008
.L_23:


//--------------------- .nv.callgraph             --------------------------
	.section	.nv.callgraph,"",@"SHT_CUDA_CALLGRAPH"
	.align	4
	.sectionentsize	8
	.align		4
        /*0000*/ 	.word	0x00000000
	.align		4
        /*0004*/ 	.word	0xffffffff
	.align		4
        /*0008*/ 	.word	0x00000000
	.align		4
        /*000c*/ 	.word	0xfffffffe
	.align		4
        /*0010*/ 	.word	0x00000000
	.align		4
        /*0014*/ 	.word	0xfffffffd
	.align		4
        /*0018*/ 	.word	0x00000000
	.align		4
        /*001c*/ 	.word	0xfffffffc


//--------------------- .text.addDoubleMatrices   --------------------------
	.section	.text.addDoubleMatrices,"ax",@progbits
	.align	128
        .global         addDoubleMatrices
        .type           addDoubleMatrices,@function
        .size           addDoubleMatrices,(.L_x_1 - addDoubleMatrices)
        .other          addDoubleMatrices,@"STO_CUDA_ENTRY STV_DEFAULT"
addDoubleMatrices:
.text.addDoubleMatrices:
[----:B------:R-:W-:Y:S01]  /*0000*/  LDC R1, c[0x0][0x37c] ;  /* 0x0000df00ff017b82 */ /* 0x000fe20000000800 */
[----:B------:R-:W0:Y:S07]  /*0010*/  S2R R3, SR_TID.X ;  /* 0x0000000000037919 */ /* 0x000e2e0000002100 */
[----:B------:R-:W1:Y:S01]  /*0020*/  LDC R11, c[0x0][0x364] ;  /* 0x0000d900ff0b7b82 */ /* 0x000e620000000800 */
[----:B------:R-:W2:Y:S01]  /*0030*/  LDCU.64 UR6, c[0x0][0x398] ;  /* 0x00007300ff0677ac */ /* 0x000ea20008000a00 */
[----:B------:R-:W1:Y:S06]  /*0040*/  S2R R2, SR_TID.Y ;  /* 0x0000000000027919 */ /* 0x000e6c0000002200 */
[----:B------:R-:W0:Y:S08]  /*0050*/  S2UR UR5, SR_CTAID.X ;  /* 0x00000000000579c3 */ /* 0x000e300000002500 */
[----:B------:R-:W0:Y:S08]  /*0060*/  LDC R0, c[0x0][0x360] ;  /* 0x0000d800ff007b82 */ /* 0x000e300000000800 */
[----:B------:R-:W1:Y:S01]  /*0070*/  S2UR UR4, SR_CTAID.Y ;  /* 0x00000000000479c3 */ /* 0x000e620000002600 */
[----:B0-----:R-:W-:-:S05]  /*0080*/  IMAD R0, R0, UR5, R3 ;  /* 0x0000000500007c24 */ /* 0x001fca000f8e0203 */
[----:B--2---:R-:W-:Y:S01]  /*0090*/  ISETP.GE.AND P0, PT, R0, UR7, PT ;  /* 0x0000000700007c0c */ /* 0x004fe2000bf06270 */
[----:B-1----:R-:W-:-:S05]  /*00a0*/  IMAD R11, R11, UR4, R2 ;  /* 0x000000040b0b7c24 */ /* 0x002fca000f8e0202 */
[----:B------:R-:W-:-:S13]  /*00b0*/  ISETP.GE.OR P0, PT, R11, UR6, P0 ;  /* 0x000000060b007c0c */ /* 0x000fda0008706670 */
[----:B------:R-:W-:Y:S05]  /*00c0*/  @P0 EXIT ;  /* 0x000000000000094d */ /* 0x000fea0003800000 */
[----:B------:R-:W0:Y:S01]  /*00d0*/  LDC.64 R2, c[0x0][0x380] ;  /* 0x0000e000ff027b82 */ /* 0x000e220000000a00 */
[----:B------:R-:W1:Y:S07]  /*00e0*/  LDCU.64 UR4, c[0x0][0x358] ;  /* 0x00006b00ff0477ac */ /* 0x000e6e0008000a00 */
[----:B------:R-:W2:Y:S08]  /*00f0*/  LDC.64 R6, c[0x0][0x388] ;  /* 0x0000e200ff067b82 */ /* 0x000eb00000000a00 */
[----:B------:R-:W3:Y:S01]  /*0100*/  LDC.64 R12, c[0x0][0x390] ;  /* 0x0000e400ff0c7b82 */ /* 0x000ee20000000a00 */
[----:B0-----:R-:W-:-:S06]  /*0110*/  IMAD.WIDE.U32 R2, R11, 0x8, R2 ;  /* 0x000000080b027825 */ /* 0x001fcc00078e0002 */
[----:B-1----:R-:W4:Y:S01]  /*0120*/  LDG.E.64 R2, desc[UR4][R2.64] ;  /* 0x0000000402027981 */ /* 0x002f22000c1e1b00 */
[----:B--2---:R-:W-:-:S06]  /*0130*/  IMAD.WIDE.U32 R6, R11, 0x8, R6 ;  /* 0x000000080b067825 */ /* 0x004fcc00078e0006 */
[----:B------:R-:W2:Y:S01]  /*0140*/  LDG.E.64 R6, desc[UR4][R6.64] ;  /* 0x0000000406067981 */ /* 0x000ea2000c1e1b00 */
[----:B---3--:R-:W-:-:S06]  /*0150*/  IMAD.WIDE.U32 R12, R11, 0x8, R12 ;  /* 0x000000080b0c7825 */ /* 0x008fcc00078e000c */
[----:B------:R-:W3:Y:S01]  /*0160*/  LDG.E.64 R12, desc[UR4][R12.64] ;  /* 0x000000040c0c7981 */ /* 0x000ee2000c1e1b00 */
[----:B----4-:R-:W-:-:S06]  /*0170*/  IMAD.WIDE R4, R0, 0x8, R2 ;  /* 0x0000000800047825 */ /* 0x010fcc00078e0202 */
[----:B------:R-:W4:Y:S01]  /*0180*/  LDG.E.64 R4, desc[UR4][R4.64] ;  /* 0x0000000404047981 */ /* 0x000f22000c1e1b00 */
[----:B--2---:R-:W-:-:S06]  /*0190*/  IMAD.WIDE R8, R0, 0x8, R6 ;  /* 0x0000000800087825 */ /* 0x004fcc00078e0206 */
[----:B------:R-:W4:Y:S01]  /*01a0*/  LDG.E.64 R8, desc[UR4][R8.64] ;  /* 0x0000000408087981 */ /* 0x000f22000c1e1b00 */
[----:B---3--:R-:W-:Y:S01]  /*01b0*/  IMAD.WIDE R14, R0, 0x8, R12 ;  /* 0x00000008000e7825 */ /* 0x008fe200078e020c */
[----:B----4-:R-:W-:-:S07]  /*01c0*/  DADD R10, R4, R8 ;  /* 0x00000000040a7229 */ /* 0x010fce0000000008 */
[----:B------:R-:W-:Y:S01]  /*01d0*/  STG.E.64 desc[UR4][R14.64], R10 ;  /* 0x0000000a0e007986 */ /* 0x000fe2000c101b04 */
[----:B------:R-:W-:Y:S05]  /*01e0*/  EXIT ;  /* 0x000000000000794d */ /* 0x000fea0003800000 */
.L_x_0:
[----:B------:R-:W-:-:S00]  /*01f0*/  BRA `(.L_x_0) ;  /* 0xfffffffc00fc7947 */ /* 0x000fc0000383ffff */
[----:B------:R-:W-:-:S00]  /*0200*/  NOP ;  /* 0x0000000000007918 */ /* 0x000fc00000000000 */
[----:B------:R-:W-:-:S00]  /*0210*/  NOP ;  /* 0x0000000000007918 */ /* 0x000fc00000000000 */
[----:B------:R-:W-:-:S00]  /*0220*/  NOP ;  /* 0x0000000000007918 */ /* 0x000fc00000000000 */
[----:B------:R-:W-:-:S00]  /*0230*/  NOP ;  /* 0x0000000000007918 */ /* 0x000fc00000000000 */
[----:B------:R-:W-:-:S00]  /*0240*/  NOP ;  /* 0x0000000000007918 */ /* 0x000fc00000000000 */
[----:B------:R-:W-:-:S00]  /*0250*/  NOP ;  /* 0x0000000000007918 */ /* 0x000fc00000000000 */
[----:B------:R-:W-:-:S00]  /*0260*/  NOP ;  /* 0x0000000000007918 */ /* 0x000fc00000000000 */
[----:B------:R-:W-:-:S00]  /*0270*/  NOP ;  /* 0x0000000000007918 */ /* 0x000fc00000000000 */
.L_x_1:


//--------------------- .nv.shared.reserved.0     --------------------------
	.section	.nv.shared.reserved.0,"aw",@nobits
	.weak		__nv_reservedSMEM_offset_0_alias
	.size		__nv_reservedSMEM_offset_0_alias, 0, 64
	.other		__nv_reservedSMEM_offset_0_alias,@"STO_CUDA_RESERVED_SHARED STV_DEFAULT"
__nv_reservedSMEM_offset_0_alias:
	.zero		0
	.zero		64


//--------------------- .nv.constant0.addDoubleMatrices --------------------------
	.section	.nv.constant0.addDoubleMatrices,"a",@progbits
	.sectionflags	@""
	.align	4
.nv.constant0.addDoubleMatrices:
	.zero		928


//--------------------- SYMBOLS --------------------------

	.type		.nv.reservedSmem.offset0,@object
	.size		.nv.reservedSmem.offset0,0x4
